//
// Generated by NVIDIA NVVM Compiler
//
// Compiler Build ID: CL-36424714
// Cuda compilation tools, release 13.0, V13.0.88
// Based on NVVM 20.0.0
//

.version 9.0
.target sm_100
.address_size 64

	// .globl	_Z12real2complexP7double2Pdi

.visible .entry _Z12real2complexP7double2Pdi(
	.param .u64 .ptr .align 1 _Z12real2complexP7double2Pdi_param_0,
	.param .u64 .ptr .align 1 _Z12real2complexP7double2Pdi_param_1,
	.param .u32 _Z12real2complexP7double2Pdi_param_2
)
{
	.reg .pred 	%p<2>;
	.reg .b32 	%r<14>;
	.reg .b64 	%rd<9>;
	.reg .b64 	%fd<3>;

	ld.param.u64 	%rd1, [_Z12real2complexP7double2Pdi_param_0];
	ld.param.u64 	%rd2, [_Z12real2complexP7double2Pdi_param_1];
	ld.param.u32 	%r4, [_Z12real2complexP7double2Pdi_param_2];
	mov.u32 	%r5, %ctaid.x;
	mov.u32 	%r6, %ntid.x;
	mov.u32 	%r7, %tid.x;
	mad.lo.s32 	%r1, %r5, %r6, %r7;
	mov.u32 	%r8, %ctaid.y;
	mov.u32 	%r9, %ntid.y;
	mov.u32 	%r10, %tid.y;
	mad.lo.s32 	%r11, %r8, %r9, %r10;
	max.s32 	%r12, %r1, %r11;
	setp.ge.s32 	%p1, %r12, %r4;
	@%p1 bra 	$L__BB0_2;
	cvta.to.global.u64 	%rd3, %rd2;
	cvta.to.global.u64 	%rd4, %rd1;
	mad.lo.s32 	%r13, %r4, %r11, %r1;
	mul.wide.s32 	%rd5, %r13, 8;
	add.s64 	%rd6, %rd3, %rd5;
	ld.global.f64 	%fd1, [%rd6];
	mul.wide.s32 	%rd7, %r13, 16;
	add.s64 	%rd8, %rd4, %rd7;
	mov.f64 	%fd2, 0d0000000000000000;
	st.global.v2.f64 	[%rd8], {%fd1, %fd2};
$L__BB0_2:
	ret;

}
	// .globl	_Z19complex2real_scaledPdP7double2di
.visible .entry _Z19complex2real_scaledPdP7double2di(
	.param .u64 .ptr .align 1 _Z19complex2real_scaledPdP7double2di_param_0,
	.param .u64 .ptr .align 1 _Z19complex2real_scaledPdP7double2di_param_1,
	.param .f64 _Z19complex2real_scaledPdP7double2di_param_2,
	.param .u32 _Z19complex2real_scaledPdP7double2di_param_3
)
{
	.reg .pred 	%p<2>;
	.reg .b32 	%r<14>;
	.reg .b64 	%rd<9>;
	.reg .b64 	%fd<4>;

	ld.param.u64 	%rd1, [_Z19complex2real_scaledPdP7double2di_param_0];
	ld.param.u64 	%rd2, [_Z19complex2real_scaledPdP7double2di_param_1];
	ld.param.f64 	%fd1, [_Z19complex2real_scaledPdP7double2di_param_2];
	ld.param.u32 	%r4, [_Z19complex2real_scaledPdP7double2di_param_3];
	mov.u32 	%r5, %ctaid.x;
	mov.u32 	%r6, %ntid.x;
	mov.u32 	%r7, %tid.x;
	mad.lo.s32 	%r1, %r5, %r6, %r7;
	mov.u32 	%r8, %ctaid.y;
	mov.u32 	%r9, %ntid.y;
	mov.u32 	%r10, %tid.y;
	mad.lo.s32 	%r11, %r8, %r9, %r10;
	max.s32 	%r12, %r1, %r11;
	setp.ge.s32 	%p1, %r12, %r4;
	@%p1 bra 	$L__BB1_2;
	cvta.to.global.u64 	%rd3, %rd2;
	cvta.to.global.u64 	%rd4, %rd1;
	mad.lo.s32 	%r13, %r4, %r11, %r1;
	mul.wide.s32 	%rd5, %r13, 16;
	add.s64 	%rd6, %rd3, %rd5;
	ld.global.f64 	%fd2, [%rd6];
	mul.f64 	%fd3, %fd1, %fd2;
	mul.wide.s32 	%rd7, %r13, 8;
	add.s64 	%rd8, %rd4, %rd7;
	st.global.f64 	[%rd8], %fd3;
$L__BB1_2:
	ret;

}
	// .globl	_Z13solve_poissonP7double2PdS1_i
.visible .entry _Z13solve_poissonP7double2PdS1_i(
	.param .u64 .ptr .align 1 _Z13solve_poissonP7double2PdS1_i_param_0,
	.param .u64 .ptr .align 1 _Z13solve_poissonP7double2PdS1_i_param_1,
	.param .u64 .ptr .align 1 _Z13solve_poissonP7double2PdS1_i_param_2,
	.param .u32 _Z13solve_poissonP7double2PdS1_i_param_3
)
{
	.reg .pred 	%p<3>;
	.reg .b32 	%r<15>;
	.reg .b64 	%rd<13>;
	.reg .b64 	%fd<12>;

	ld.param.u64 	%rd1, [_Z13solve_poissonP7double2PdS1_i_param_0];
	ld.param.u64 	%rd2, [_Z13solve_poissonP7double2PdS1_i_param_1];
	ld.param.u64 	%rd3, [_Z13solve_poissonP7double2PdS1_i_param_2];
	ld.param.u32 	%r4, [_Z13solve_poissonP7double2PdS1_i_param_3];
	mov.u32 	%r5, %ctaid.x;
	mov.u32 	%r6, %ntid.x;
	mov.u32 	%r7, %tid.x;
	mad.lo.s32 	%r1, %r5, %r6, %r7;
	mov.u32 	%r8, %ctaid.y;
	mov.u32 	%r9, %ntid.y;
	mov.u32 	%r10, %tid.y;
	mad.lo.s32 	%r11, %r8, %r9, %r10;
	max.s32 	%r12, %r1, %r11;
	setp.ge.s32 	%p1, %r12, %r4;
	@%p1 bra 	$L__BB2_2;
	cvta.to.global.u64 	%rd4, %rd2;
	cvta.to.global.u64 	%rd5, %rd3;
	cvta.to.global.u64 	%rd6, %rd1;
	mad.lo.s32 	%r13, %r4, %r11, %r1;
	mul.wide.s32 	%rd7, %r1, 8;
	add.s64 	%rd8, %rd4, %rd7;
	ld.global.f64 	%fd1, [%rd8];
	mul.wide.u32 	%rd9, %r11, 8;
	add.s64 	%rd10, %rd5, %rd9;
	ld.global.f64 	%fd2, [%rd10];
	mul.f64 	%fd3, %fd2, %fd2;
	fma.rn.f64 	%fd4, %fd1, %fd1, %fd3;
	or.b32  	%r14, %r1, %r11;
	setp.eq.s32 	%p2, %r14, 0;
	rcp.rn.f64 	%fd5, %fd4;
	neg.f64 	%fd6, %fd5;
	selp.f64 	%fd7, 0d3FF0000000000000, %fd6, %p2;
	mul.wide.s32 	%rd11, %r13, 16;
	add.s64 	%rd12, %rd6, %rd11;
	ld.global.v2.f64 	{%fd8, %fd9}, [%rd12];
	mul.f64 	%fd10, %fd8, %fd7;
	mul.f64 	%fd11, %fd9, %fd7;
	st.global.v2.f64 	[%rd12], {%fd10, %fd11};
$L__BB2_2:
	ret;

}


// ===== COMPILED SASS (sm_100) =====

	.target	sm_100

	.elftype	@"ET_EXEC"


//--------------------- .note.nv.tkinfo           --------------------------
	.section	.note.nv.tkinfo,"",@"SHT_NOTE"
	.sectionflags	@"SHF_NOTE_NV_TKINFO"
	.tkinfo
        /*0018*/ 	.word	0x00000002
        /*0030*/ 	.string	""
        /*0030*/ 	.string	"ptxas"
        /*0030*/ 	.string	"Cuda compilation tools, release 13.0, V13.0.88"
        /*0030*/ 	.string	"Build cuda_13.0.r13.0/compiler.36424714_0"
        /*0030*/ 	.string	"-arch sm_100 -m 64 "



//--------------------- .note.nv.cuinfo           --------------------------
	.section	.note.nv.cuinfo,"",@"SHT_NOTE"
	.sectionflags	@"SHF_NOTE_NV_CUINFO"
        /*0018*/ 	.short	0x0002
        /*001a*/ 	.short	0x0064
        /*001c*/ 	.short	0x0082
	.zero		2


//--------------------- .nv.info                  --------------------------
	.section	.nv.info,"",@"SHT_CUDA_INFO"
	.align	4


	//----- nvinfo : EIATTR_REGCOUNT
	.align		4
        /*0000*/ 	.byte	0x04, 0x2f
        /*0002*/ 	.short	(.L_1 - .L_0)
	.align		4
.L_0:
        /*0004*/ 	.word	index@(_Z12real2complexP7double2Pdi)
        /*0008*/ 	.word	0x0000000e


	//----- nvinfo : EIATTR_FRAME_SIZE
	.align		4
.L_1:
        /*000c*/ 	.byte	0x04, 0x11
        /*000e*/ 	.short	(.L_3 - .L_2)
	.align		4
.L_2:
        /*0010*/ 	.word	index@(_Z12real2complexP7double2Pdi)
        /*0014*/ 	.word	0x00000000


	//----- nvinfo : EIATTR_REGCOUNT
	.align		4
.L_3:
        /*0018*/ 	.byte	0x04, 0x2f
        /*001a*/ 	.short	(.L_5 - .L_4)
	.align		4
.L_4:
        /*001c*/ 	.word	index@(_Z19complex2real_scaledPdP7double2di)
        /*0020*/ 	.word	0x0000000c


	//----- nvinfo : EIATTR_FRAME_SIZE
	.align		4
.L_5:
        /*0024*/ 	.byte	0x04, 0x11
        /*0026*/ 	.short	(.L_7 - .L_6)
	.align		4
.L_6:
        /*0028*/ 	.word	index@(_Z19complex2real_scaledPdP7double2di)
        /*002c*/ 	.word	0x00000000


	//----- nvinfo : EIATTR_REGCOUNT
	.align		4
.L_7:
        /*0030*/ 	.byte	0x04, 0x2f
        /*0032*/ 	.short	(.L_9 - .L_8)
	.align		4
.L_8:
        /*0034*/ 	.word	index@(_Z13solve_poissonP7double2PdS1_i)
        /*0038*/ 	.word	0x00000012


	//----- nvinfo : EIATTR_FRAME_SIZE
	.align		4
.L_9:
        /*003c*/ 	.byte	0x04, 0x11
        /*003e*/ 	.short	(.L_11 - .L_10)
	.align		4
.L_10:
        /*0040*/ 	.word	index@($__internal_0_$__cuda_sm20_dblrcp_rn_slowpath_v3)
        /*0044*/ 	.word	0x00000000


	//----- nvinfo : EIATTR_FRAME_SIZE
	.align		4
.L_11:
        /*0048*/ 	.byte	0x04, 0x11
        /*004a*/ 	.short	(.L_13 - .L_12)
	.align		4
.L_12:
        /*004c*/ 	.word	index@(_Z13solve_poissonP7double2PdS1_i)
        /*0050*/ 	.word	0x00000000


	//----- nvinfo : EIATTR_MIN_STACK_SIZE
	.align		4
.L_13:
        /*0054*/ 	.byte	0x04, 0x12
        /*0056*/ 	.short	(.L_15 - .L_14)
	.align		4
.L_14:
        /*0058*/ 	.word	index@(_Z13solve_poissonP7double2PdS1_i)
        /*005c*/ 	.word	0x00000000


	//----- nvinfo : EIATTR_MIN_STACK_SIZE
	.align		4
.L_15:
        /*0060*/ 	.byte	0x04, 0x12
        /*0062*/ 	.short	(.L_17 - .L_16)
	.align		4
.L_16:
        /*0064*/ 	.word	index@(_Z19complex2real_scaledPdP7double2di)
        /*0068*/ 	.word	0x00000000


	//----- nvinfo : EIATTR_MIN_STACK_SIZE
	.align		4
.L_17:
        /*006c*/ 	.byte	0x04, 0x12
        /*006e*/ 	.short	(.L_19 - .L_18)
	.align		4
.L_18:
        /*0070*/ 	.word	index@(_Z12real2complexP7double2Pdi)
        /*0074*/ 	.word	0x00000000
.L_19:


//--------------------- .nv.compat                --------------------------
	.section	.nv.compat,"",@"SHT_CUDA_COMPAT_INFO"
	.align	4
        /*0000*/ 	.byte	0x02, 0x09, 0x00, 0x00, 0x02, 0x02, 0x01, 0x00, 0x02, 0x05, 0x05, 0x00, 0x03, 0x07, 0x01, 0x01
        /*0010*/ 	.byte	0x02, 0x03, 0x00, 0x00, 0x02, 0x06, 0x01, 0x00, 0x04, 0x0b, 0x08, 0x00, 0x01, 0x00, 0x00, 0x00
        /*0020*/ 	.byte	0x00, 0x00, 0x00, 0x00


//--------------------- .nv.info._Z13solve_poissonP7double2PdS1_i --------------------------
	.section	.nv.info._Z13solve_poissonP7double2PdS1_i,"",@"SHT_CUDA_INFO"
	.sectionflags	@""
	.align	4


	//----- nvinfo : EIATTR_CUDA_API_VERSION
	.align		4
        /*0000*/ 	.byte	0x04, 0x37
        /*0002*/ 	.short	(.L_21 - .L_20)
.L_20:
        /*0004*/ 	.word	0x00000082


	//----- nvinfo : EIATTR_KPARAM_INFO
	.align		4
.L_21:
        /*0008*/ 	.byte	0x04, 0x17
        /*000a*/ 	.short	(.L_23 - .L_22)
.L_22:
        /*000c*/ 	.word	0x00000000
        /*0010*/ 	.short	0x0003
        /*0012*/ 	.short	0x0018
        /*0014*/ 	.byte	0x00, 0xf0, 0x11, 0x00


	//----- nvinfo : EIATTR_KPARAM_INFO
	.align		4
.L_23:
        /*0018*/ 	.byte	0x04, 0x17
        /*001a*/ 	.short	(.L_25 - .L_24)
.L_24:
        /*001c*/ 	.word	0x00000000
        /*0020*/ 	.short	0x0002
        /*0022*/ 	.short	0x0010
        /*0024*/ 	.byte	0x00, 0xf5, 0x21, 0x00


	//----- nvinfo : EIATTR_KPARAM_INFO
	.align		4
.L_25:
        /*0028*/ 	.byte	0x04, 0x17
        /*002a*/ 	.short	(.L_27 - .L_26)
.L_26:
        /*002c*/ 	.word	0x00000000
        /*0030*/ 	.short	0x0001
        /*0032*/ 	.short	0x0008
        /*0034*/ 	.byte	0x00, 0xf5, 0x21, 0x00


	//----- nvinfo : EIATTR_KPARAM_INFO
	.align		4
.L_27:
        /*0038*/ 	.byte	0x04, 0x17
        /*003a*/ 	.short	(.L_29 - .L_28)
.L_28:
        /*003c*/ 	.word	0x00000000
        /*0040*/ 	.short	0x0000
        /*0042*/ 	.short	0x0000
        /*0044*/ 	.byte	0x00, 0xf5, 0x21, 0x00


	//----- nvinfo : EIATTR_SPARSE_MMA_MASK
	.align		4
.L_29:
        /*0048*/ 	.byte	0x03, 0x50
        /*004a*/ 	.short	0x0000


	//----- nvinfo : EIATTR_MAXREG_COUNT
	.align		4
        /*004c*/ 	.byte	0x03, 0x1b
        /*004e*/ 	.short	0x00ff


	//----- nvinfo : EIATTR_MERCURY_ISA_VERSION
	.align		4
        /*0050*/ 	.byte	0x03, 0x5f
        /*0052*/ 	.short	0x0101


	//----- nvinfo : EIATTR_VRC_CTA_INIT_COUNT
	.align		4
        /*0054*/ 	.byte	0x02, 0x4a
	.zero		1
	.zero		1


	//----- nvinfo : EIATTR_EXIT_INSTR_OFFSETS
	.align		4
        /*0058*/ 	.byte	0x04, 0x1c
        /*005a*/ 	.short	(.L_31 - .L_30)


	//   ....[0]....
.L_30:
        /*005c*/ 	.word	0x000000c0


	//   ....[1]....
        /*0060*/ 	.word	0x00000300


	//----- nvinfo : EIATTR_CRS_STACK_SIZE
	.align		4
.L_31:
        /*0064*/ 	.byte	0x04, 0x1e
        /*0066*/ 	.short	(.L_33 - .L_32)
.L_32:
        /*0068*/ 	.word	0x00000000


	//----- nvinfo : EIATTR_CBANK_PARAM_SIZE
	.align		4
.L_33:
        /*006c*/ 	.byte	0x03, 0x19
        /*006e*/ 	.short	0x001c


	//----- nvinfo : EIATTR_PARAM_CBANK
	.align		4
        /*0070*/ 	.byte	0x04, 0x0a
        /*0072*/ 	.short	(.L_35 - .L_34)
	.align		4
.L_34:
        /*0074*/ 	.word	index@(.nv.constant0._Z13solve_poissonP7double2PdS1_i)
        /*0078*/ 	.short	0x0380
        /*007a*/ 	.short	0x001c


	//----- nvinfo : EIATTR_SW_WAR
	.align		4
.L_35:
        /*007c*/ 	.byte	0x04, 0x36
        /*007e*/ 	.short	(.L_37 - .L_36)
.L_36:
        /*0080*/ 	.word	0x00000008
.L_37:


//--------------------- .nv.info._Z19complex2real_scaledPdP7double2di --------------------------
	.section	.nv.info._Z19complex2real_scaledPdP7double2di,"",@"SHT_CUDA_INFO"
	.sectionflags	@""
	.align	4


	//----- nvinfo : EIATTR_CUDA_API_VERSION
	.align		4
        /*0000*/ 	.byte	0x04, 0x37
        /*0002*/ 	.short	(.L_39 - .L_38)
.L_38:
        /*0004*/ 	.word	0x00000082


	//----- nvinfo : EIATTR_KPARAM_INFO
	.align		4
.L_39:
        /*0008*/ 	.byte	0x04, 0x17
        /*000a*/ 	.short	(.L_41 - .L_40)
.L_40:
        /*000c*/ 	.word	0x00000000
        /*0010*/ 	.short	0x0003
        /*0012*/ 	.short	0x0018
        /*0014*/ 	.byte	0x00, 0xf0, 0x11, 0x00


	//----- nvinfo : EIATTR_KPARAM_INFO
	.align		4
.L_41:
        /*0018*/ 	.byte	0x04, 0x17
        /*001a*/ 	.short	(.L_43 - .L_42)
.L_42:
        /*001c*/ 	.word	0x00000000
        /*0020*/ 	.short	0x0002
        /*0022*/ 	.short	0x0010
        /*0024*/ 	.byte	0x00, 0xf0, 0x21, 0x00


	//----- nvinfo : EIATTR_KPARAM_INFO
	.align		4
.L_43:
        /*0028*/ 	.byte	0x04, 0x17
        /*002a*/ 	.short	(.L_45 - .L_44)
.L_44:
        /*002c*/ 	.word	0x00000000
        /*0030*/ 	.short	0x0001
        /*0032*/ 	.short	0x0008
        /*0034*/ 	.byte	0x00, 0xf5, 0x21, 0x00


	//----- nvinfo : EIATTR_KPARAM_INFO
	.align		4
.L_45:
        /*0038*/ 	.byte	0x04, 0x17
        /*003a*/ 	.short	(.L_47 - .L_46)
.L_46:
        /*003c*/ 	.word	0x00000000
        /*0040*/ 	.short	0x0000
        /*0042*/ 	.short	0x0000
        /*0044*/ 	.byte	0x00, 0xf5, 0x21, 0x00


	//----- nvinfo : EIATTR_SPARSE_MMA_MASK
	.align		4
.L_47:
        /*0048*/ 	.byte	0x03, 0x50
        /*004a*/ 	.short	0x0000


	//----- nvinfo : EIATTR_MAXREG_COUNT
	.align		4
        /*004c*/ 	.byte	0x03, 0x1b
        /*004e*/ 	.short	0x00ff


	//----- nvinfo : EIATTR_MERCURY_ISA_VERSION
	.align		4
        /*0050*/ 	.byte	0x03, 0x5f
        /*0052*/ 	.short	0x0101


	//----- nvinfo : EIATTR_VRC_CTA_INIT_COUNT
	.align		4
        /*0054*/ 	.byte	0x02, 0x4a
	.zero		1
	.zero		1


	//----- nvinfo : EIATTR_EXIT_INSTR_OFFSETS
	.align		4
        /*0058*/ 	.byte	0x04, 0x1c
        /*005a*/ 	.short	(.L_49 - .L_48)


	//   ....[0]....
.L_48:
        /*005c*/ 	.word	0x000000c0


	//   ....[1]....
        /*0060*/ 	.word	0x00000170


	//----- nvinfo : EIATTR_CBANK_PARAM_SIZE
	.align		4
.L_49:
        /*0064*/ 	.byte	0x03, 0x19
        /*0066*/ 	.short	0x001c


	//----- nvinfo : EIATTR_PARAM_CBANK
	.align		4
        /*0068*/ 	.byte	0x04, 0x0a
        /*006a*/ 	.short	(.L_51 - .L_50)
	.align		4
.L_50:
        /*006c*/ 	.word	index@(.nv.constant0._Z19complex2real_scaledPdP7double2di)
        /*0070*/ 	.short	0x0380
        /*0072*/ 	.short	0x001c


	//----- nvinfo : EIATTR_SW_WAR
	.align		4
.L_51:
        /*0074*/ 	.byte	0x04, 0x36
        /*0076*/ 	.short	(.L_53 - .L_52)
.L_52:
        /*0078*/ 	.word	0x00000008
.L_53:


//--------------------- .nv.info._Z12real2complexP7double2Pdi --------------------------
	.section	.nv.info._Z12real2complexP7double2Pdi,"",@"SHT_CUDA_INFO"
	.sectionflags	@""
	.align	4


	//----- nvinfo : EIATTR_CUDA_API_VERSION
	.align		4
        /*0000*/ 	.byte	0x04, 0x37
        /*0002*/ 	.short	(.L_55 - .L_54)
.L_54:
        /*0004*/ 	.word	0x00000082


	//----- nvinfo : EIATTR_KPARAM_INFO
	.align		4
.L_55:
        /*0008*/ 	.byte	0x04, 0x17
        /*000a*/ 	.short	(.L_57 - .L_56)
.L_56:
        /*000c*/ 	.word	0x00000000
        /*0010*/ 	.short	0x0002
        /*0012*/ 	.short	0x0010
        /*0014*/ 	.byte	0x00, 0xf0, 0x11, 0x00


	//----- nvinfo : EIATTR_KPARAM_INFO
	.align		4
.L_57:
        /*0018*/ 	.byte	0x04, 0x17
        /*001a*/ 	.short	(.L_59 - .L_58)
.L_58:
        /*001c*/ 	.word	0x00000000
        /*0020*/ 	.short	0x0001
        /*0022*/ 	.short	0x0008
        /*0024*/ 	.byte	0x00, 0xf5, 0x21, 0x00


	//----- nvinfo : EIATTR_KPARAM_INFO
	.align		4
.L_59:
        /*0028*/ 	.byte	0x04, 0x17
        /*002a*/ 	.short	(.L_61 - .L_60)
.L_60:
        /*002c*/ 	.word	0x00000000
        /*0030*/ 	.short	0x0000
        /*0032*/ 	.short	0x0000
        /*0034*/ 	.byte	0x00, 0xf5, 0x21, 0x00


	//----- nvinfo : EIATTR_SPARSE_MMA_MASK
	.align		4
.L_61:
        /*0038*/ 	.byte	0x03, 0x50
        /*003a*/ 	.short	0x0000


	//----- nvinfo : EIATTR_MAXREG_COUNT
	.align		4
        /*003c*/ 	.byte	0x03, 0x1b
        /*003e*/ 	.short	0x00ff


	//----- nvinfo : EIATTR_MERCURY_ISA_VERSION
	.align		4
        /*0040*/ 	.byte	0x03, 0x5f
        /*0042*/ 	.short	0x0101


	//----- nvinfo : EIATTR_VRC_CTA_INIT_COUNT
	.align		4
        /*0044*/ 	.byte	0x02, 0x4a
	.zero		1
	.zero		1


	//----- nvinfo : EIATTR_EXIT_INSTR_OFFSETS
	.align		4
        /*0048*/ 	.byte	0x04, 0x1c
        /*004a*/ 	.short	(.L_63 - .L_62)


	//   ....[0]....
.L_62:
        /*004c*/ 	.word	0x000000c0


	//   ....[1]....
        /*0050*/ 	.word	0x00000160


	//----- nvinfo : EIATTR_CBANK_PARAM_SIZE
	.align		4
.L_63:
        /*0054*/ 	.byte	0x03, 0x19
        /*0056*/ 	.short	0x0014


	//----- nvinfo : EIATTR_PARAM_CBANK
	.align		4
        /*0058*/ 	.byte	0x04, 0x0a
        /*005a*/ 	.short	(.L_65 - .L_64)
	.align		4
.L_64:
        /*005c*/ 	.word	index@(.nv.constant0._Z12real2complexP7double2Pdi)
        /*0060*/ 	.short	0x0380
        /*0062*/ 	.short	0x0014


	//----- nvinfo : EIATTR_SW_WAR
	.align		4
.L_65:
        /*0064*/ 	.byte	0x04, 0x36
        /*0066*/ 	.short	(.L_67 - .L_66)
.L_66:
        /*0068*/ 	.word	0x00000008
.L_67:


//--------------------- .nv.callgraph             --------------------------
	.section	.nv.callgraph,"",@"SHT_CUDA_CALLGRAPH"
	.align	4
	.sectionentsize	8
	.align		4
        /*0000*/ 	.word	0x00000000
	.align		4
        /*0004*/ 	.word	0xffffffff
	.align		4
        /*0008*/ 	.word	0x00000000
	.align		4
        /*000c*/ 	.word	0xfffffffe
	.align		4
        /*0010*/ 	.word	0x00000000
	.align		4
        /*0014*/ 	.word	0xfffffffd
	.align		4
        /*0018*/ 	.word	0x00000000
	.align		4
        /*001c*/ 	.word	0xfffffffc


//--------------------- .text._Z13solve_poissonP7double2PdS1_i --------------------------
	.section	.text._Z13solve_poissonP7double2PdS1_i,"ax",@progbits
	.align	128
        .global         _Z13solve_poissonP7double2PdS1_i
        .type           _Z13solve_poissonP7double2PdS1_i,@function
        .size           _Z13solve_poissonP7double2PdS1_i,(.L_x_9 - _Z13solve_poissonP7double2PdS1_i)
        .other          _Z13solve_poissonP7double2PdS1_i,@"STO_CUDA_ENTRY STV_DEFAULT"
_Z13solve_poissonP7double2PdS1_i:
.text._Z13solve_poissonP7double2PdS1_i:
[----:B------:R-:W-:Y:S01]  /*0000*/  LDC R1, c[0x0][0x37c] ;  /* 0x0000df00ff017b82 */ /* 0x000fe20000000800 */
[----:B------:R-:W0:Y:S07]  /*0010*/  S2R R0, SR_TID.X ;  /* 0x0000000000007919 */ /* 0x000e2e0000002100 */
[----:B------:R-:W0:Y:S01]  /*0020*/  S2UR UR4, SR_CTAID.X ;  /* 0x00000000000479c3 */ /* 0x000e220000002500 */
[----:B------:R-:W1:Y:S01]  /*0030*/  LDCU UR6, c[0x0][0x398] ;  /* 0x00007300ff0677ac */ /* 0x000e620008000800 */
[----:B------:R-:W2:Y:S06]  /*0040*/  S2R R5, SR_TID.Y ;  /* 0x0000000000057919 */ /* 0x000eac0000002200 */
[----:B------:R-:W0:Y:S08]  /*0050*/  LDC R3, c[0x0][0x360] ;  /* 0x0000d800ff037b82 */ /* 0x000e300000000800 */
[----:B------:R-:W2:Y:S08]  /*0060*/  S2UR UR5, SR_CTAID.Y ;  /* 0x00000000000579c3 */ /* 0x000eb00000002600 */
[----:B------:R-:W2:Y:S01]  /*0070*/  LDC R2, c[0x0][0x364] ;  /* 0x0000d900ff027b82 */ /* 0x000ea20000000800 */
[----:B0-----:R-:W-:-:S02]  /*0080*/  IMAD R3, R3, UR4, R0 ;  /* 0x0000000403037c24 */ /* 0x001fc4000f8e0200 */
[----:B--2---:R-:W-:-:S05]  /*0090*/  IMAD R0, R2, UR5, R5 ;  /* 0x0000000502007c24 */ /* 0x004fca000f8e0205 */
[----:B------:R-:W-:-:S04]  /*00a0*/  VIMNMX R2, PT, PT, R3, R0, !PT ;  /* 0x0000000003027248 */ /* 0x000fc80007fe0100 */
[----:B-1----:R-:W-:-:S13]  /*00b0*/  ISETP.GE.AND P0, PT, R2, UR6, PT ;  /* 0x0000000602007c0c */ /* 0x002fda000bf06270 */
[----:B------:R-:W-:Y:S05]  /*00c0*/  @P0 EXIT ;  /* 0x000000000000094d */ /* 0x000fea0003800000 */
[----:B------:R-:W0:Y:S01]  /*00d0*/  LDC.64 R6, c[0x0][0x390] ;  /* 0x0000e400ff067b82 */ /* 0x000e220000000a00 */
[----:B------:R-:W1:Y:S07]  /*00e0*/  LDCU.64 UR4, c[0x0][0x358] ;  /* 0x00006b00ff0477ac */ /* 0x000e6e0008000a00 */
[----:B------:R-:W2:Y:S01]  /*00f0*/  LDC.64 R4, c[0x0][0x388] ;  /* 0x0000e200ff047b82 */ /* 0x000ea20000000a00 */
[----:B0-----:R-:W-:-:S06]  /*0100*/  IMAD.WIDE.U32 R6, R0, 0x8, R6 ;  /* 0x0000000800067825 */ /* 0x001fcc00078e0006 */
[----:B-1----:R-:W3:Y:S01]  /*0110*/  LDG.E.64 R6, desc[UR4][R6.64] ;  /* 0x0000000406067981 */ /* 0x002ee2000c1e1b00 */
[----:B--2---:R-:W-:-:S06]  /*0120*/  IMAD.WIDE R4, R3, 0x8, R4 ;  /* 0x0000000803047825 */ /* 0x004fcc00078e0204 */
[----:B------:R-:W2:Y:S01]  /*0130*/  LDG.E.64 R4, desc[UR4][R4.64] ;  /* 0x0000000404047981 */ /* 0x000ea2000c1e1b00 */
[----:B------:R-:W-:Y:S01]  /*0140*/  BSSY.RECONVERGENT B0, `(.L_x_0) ;  /* 0x0000012000007945 */ /* 0x000fe20003800200 */
[----:B------:R-:W-:Y:S01]  /*0150*/  LOP3.LUT P0, RZ, R3, R0, RZ, 0xfc, !PT ;  /* 0x0000000003ff7212 */ /* 0x000fe2000780fcff */
[----:B------:R-:W-:Y:S01]  /*0160*/  IMAD R0, R0, UR6, R3 ;  /* 0x0000000600007c24 */ /* 0x000fe2000f8e0203 */
[----:B---3--:R-:W-:-:S08]  /*0170*/  DMUL R8, R6, R6 ;  /* 0x0000000606087228 */ /* 0x008fd00000000000 */
[----:B--2---:R-:W-:-:S06]  /*0180*/  DFMA R8, R4, R4, R8 ;  /* 0x000000040408722b */ /* 0x004fcc0000000008 */
[----:B------:R-:W0:Y:S04]  /*0190*/  MUFU.RCP64H R11, R9 ;  /* 0x00000009000b7308 */ /* 0x000e280000001800 */
[----:B------:R-:W-:-:S05]  /*01a0*/  VIADD R10, R9, 0x300402 ;  /* 0x00300402090a7836 */ /* 0x000fca0000000000 */
[----:B------:R-:W-:Y:S01]  /*01b0*/  FSETP.GEU.AND P1, PT, |R10|, 5.8789094863358348022e-39, PT ;  /* 0x004004020a00780b */ /* 0x000fe20003f2e200 */
[----:B0-----:R-:W-:-:S08]  /*01c0*/  DFMA R12, -R8, R10, 1 ;  /* 0x3ff00000080c742b */ /* 0x001fd0000000010a */
[----:B------:R-:W-:-:S08]  /*01d0*/  DFMA R12, R12, R12, R12 ;  /* 0x0000000c0c0c722b */ /* 0x000fd0000000000c */
[----:B------:R-:W-:-:S08]  /*01e0*/  DFMA R12, R10, R12, R10 ;  /* 0x0000000c0a0c722b */ /* 0x000fd0000000000a */
[----:B------:R-:W-:-:S08]  /*01f0*/  DFMA R14, -R8, R12, 1 ;  /* 0x3ff00000080e742b */ /* 0x000fd0000000010c */
[----:B------:R-:W-:Y:S01]  /*0200*/  DFMA R12, R12, R14, R12 ;  /* 0x0000000e0c0c722b */ /* 0x000fe2000000000c */
[----:B------:R-:W-:Y:S10]  /*0210*/  @P1 BRA `(.L_x_1) ;  /* 0x0000000000101947 */ /* 0x000ff40003800000 */
[----:B------:R-:W-:-:S05]  /*0220*/  LOP3.LUT R2, R9, 0x7fffffff, RZ, 0xc0, !PT ;  /* 0x7fffffff09027812 */ /* 0x000fca00078ec0ff */
[----:B------:R-:W-:Y:S01]  /*0230*/  VIADD R3, R2, 0xfff00000 ;  /* 0xfff0000002037836 */ /* 0x000fe20000000000 */
[----:B------:R-:W-:-:S07]  /*0240*/  MOV R2, 0x260 ;  /* 0x0000026000027802 */ /* 0x000fce0000000f00 */
[----:B------:R-:W-:Y:S05]  /*0250*/  CALL.REL.NOINC `($__internal_0_$__cuda_sm20_dblrcp_rn_slowpath_v3) ;  /* 0x00000000002c7944 */ /* 0x000fea0003c00000 */
.L_x_1:
[----:B------:R-:W-:Y:S05]  /*0260*/  BSYNC.RECONVERGENT B0 ;  /* 0x0000000000007941 */ /* 0x000fea0003800200 */
.L_x_0:
[----:B------:R-:W0:Y:S02]  /*0270*/  LDC.64 R4, c[0x0][0x380] ;  /* 0x0000e000ff047b82 */ /* 0x000e240000000a00 */
[----:B0-----:R-:W-:-:S05]  /*0280*/  IMAD.WIDE R4, R0, 0x10, R4 ;  /* 0x0000001000047825 */ /* 0x001fca00078e0204 */
[----:B------:R-:W2:Y:S01]  /*0290*/  LDG.E.128 R8, desc[UR4][R4.64] ;  /* 0x0000000404087981 */ /* 0x000ea2000c1e1d00 */
[----:B------:R-:W-:-:S10]  /*02a0*/  DADD R12, -RZ, -R12 ;  /* 0x00000000ff0c7229 */ /* 0x000fd4000000090c */
[----:B------:R-:W-:Y:S02]  /*02b0*/  FSEL R2, R12, RZ, P0 ;  /* 0x000000ff0c027208 */ /* 0x000fe40000000000 */
[----:B------:R-:W-:-:S06]  /*02c0*/  FSEL R3, R13, 1.875, P0 ;  /* 0x3ff000000d037808 */ /* 0x000fcc0000000000 */
[C---:B--2---:R-:W-:Y:S02]  /*02d0*/  DMUL R8, R2.reuse, R8 ;  /* 0x0000000802087228 */ /* 0x044fe40000000000 */
[----:B------:R-:W-:-:S07]  /*02e0*/  DMUL R10, R2, R10 ;  /* 0x0000000a020a7228 */ /* 0x000fce0000000000 */
[----:B------:R-:W-:Y:S01]  /*02f0*/  STG.E.128 desc[UR4][R4.64], R8 ;  /* 0x0000000804007986 */ /* 0x000fe2000c101d04 */
[----:B------:R-:W-:Y:S05]  /*0300*/  EXIT ;  /* 0x000000000000794d */ /* 0x000fea0003800000 */
        .weak           $__internal_0_$__cuda_sm20_dblrcp_rn_slowpath_v3
        .type           $__internal_0_$__cuda_sm20_dblrcp_rn_slowpath_v3,@function
        .size           $__internal_0_$__cuda_sm20_dblrcp_rn_slowpath_v3,(.L_x_9 - $__internal_0_$__cuda_sm20_dblrcp_rn_slowpath_v3)
$__internal_0_$__cuda_sm20_dblrcp_rn_slowpath_v3:
[----:B------:R-:W-:Y:S01]  /*0310*/  MOV R4, R8 ;  /* 0x0000000800047202 */ /* 0x000fe20000000f00 */
[----:B------:R-:W-:Y:S01]  /*0320*/  IMAD.MOV.U32 R5, RZ, RZ, R9 ;  /* 0x000000ffff057224 */ /* 0x000fe200078e0009 */
[----:B------:R-:W-:Y:S05]  /*0330*/  BSSY.RECONVERGENT B1, `(.L_x_2) ;  /* 0x0000025000017945 */ /* 0x000fea0003800200 */
[----:B------:R-:W-:-:S14]  /*0340*/  DSETP.GTU.AND P1, PT, |R4|, +INF , PT ;  /* 0x7ff000000400742a */ /* 0x000fdc0003f2c200 */
[----:B------:R-:W-:Y:S05]  /*0350*/  @P1 BRA `(.L_x_3) ;  /* 0x0000000000801947 */ /* 0x000fea0003800000 */
[----:B------:R-:W-:-:S05]  /*0360*/  LOP3.LUT R8, R9, 0x7fffffff, RZ, 0xc0, !PT ;  /* 0x7fffffff09087812 */ /* 0x000fca00078ec0ff */
[----:B------:R-:W-:-:S05]  /*0370*/  VIADD R6, R8, 0xffffffff ;  /* 0xffffffff08067836 */ /* 0x000fca0000000000 */
[----:B------:R-:W-:-:S13]  /*0380*/  ISETP.GE.U32.AND P1, PT, R6, 0x7fefffff, PT ;  /* 0x7fefffff0600780c */ /* 0x000fda0003f26070 */
[----:B------:R-:W-:Y:S02]  /*0390*/  @P1 LOP3.LUT R7, R5, 0x7ff00000, RZ, 0x3c, !PT ;  /* 0x7ff0000005071812 */ /* 0x000fe400078e3cff */
[----:B------:R-:W-:Y:S01]  /*03a0*/  @P1 MOV R6, RZ ;  /* 0x000000ff00061202 */ /* 0x000fe20000000f00 */
[----:B------:R-:W-:Y:S06]  /*03b0*/  @P1 BRA `(.L_x_4) ;  /* 0x0000000000701947 */ /* 0x000fec0003800000 */
[----:B------:R-:W-:-:S13]  /*03c0*/  ISETP.GE.U32.AND P1, PT, R8, 0x1000001, PT ;  /* 0x010000010800780c */ /* 0x000fda0003f26070 */
[----:B------:R-:W-:Y:S05]  /*03d0*/  @!P1 BRA `(.L_x_5) ;  /* 0x0000000000389947 */ /* 0x000fea0003800000 */
[----:B------:R-:W-:Y:S01]  /*03e0*/  VIADD R7, R5, 0xc0200000 ;  /* 0xc020000005077836 */ /* 0x000fe20000000000 */
[----:B------:R-:W-:Y:S01]  /*03f0*/  MOV R8, R3 ;  /* 0x0000000300087202 */ /* 0x000fe20000000f00 */
[----:B------:R-:W-:Y:S02]  /*0400*/  IMAD.MOV.U32 R6, RZ, RZ, R4 ;  /* 0x000000ffff067224 */ /* 0x000fe400078e0004 */
[----:B------:R-:W0:Y:S04]  /*0410*/  MUFU.RCP64H R9, R7 ;  /* 0x0000000700097308 */ /* 0x000e280000001800 */
[----:B0-----:R-:W-:-:S08]  /*0420*/  DFMA R10, -R6, R8, 1 ;  /* 0x3ff00000060a742b */ /* 0x001fd00000000108 */
[----:B------:R-:W-:-:S08]  /*0430*/  DFMA R10, R10, R10, R10 ;  /* 0x0000000a0a0a722b */ /* 0x000fd0000000000a */
[----:B------:R-:W-:-:S08]  /*0440*/  DFMA R10, R8, R10, R8 ;  /* 0x0000000a080a722b */ /* 0x000fd00000000008 */
[----:B------:R-:W-:-:S08]  /*0450*/  DFMA R8, -R6, R10, 1 ;  /* 0x3ff000000608742b */ /* 0x000fd0000000010a */
[----:B------:R-:W-:-:S08]  /*0460*/  DFMA R8, R10, R8, R10 ;  /* 0x000000080a08722b */ /* 0x000fd0000000000a */
[----:B------:R-:W-:-:S08]  /*0470*/  DMUL R8, R8, 2.2250738585072013831e-308 ;  /* 0x0010000008087828 */ /* 0x000fd00000000000 */
[----:B------:R-:W-:-:S08]  /*0480*/  DFMA R4, -R4, R8, 1 ;  /* 0x3ff000000404742b */ /* 0x000fd00000000108 */
[----:B------:R-:W-:-:S08]  /*0490*/  DFMA R4, R4, R4, R4 ;  /* 0x000000040404722b */ /* 0x000fd00000000004 */
[----:B------:R-:W-:Y:S01]  /*04a0*/  DFMA R6, R8, R4, R8 ;  /* 0x000000040806722b */ /* 0x000fe20000000008 */
[----:B------:R-:W-:Y:S10]  /*04b0*/  BRA `(.L_x_4) ;  /* 0x0000000000307947 */ /* 0x000ff40003800000 */
.L_x_5:
[----:B------:R-:W-:Y:S01]  /*04c0*/  DMUL R4, R4, 8.11296384146066816958e+31 ;  /* 0x4690000004047828 */ /* 0x000fe20000000000 */
[----:B------:R-:W-:-:S05]  /*04d0*/  IMAD.MOV.U32 R6, RZ, RZ, R3 ;  /* 0x000000ffff067224 */ /* 0x000fca00078e0003 */
[----:B------:R-:W0:Y:S02]  /*04e0*/  MUFU.RCP64H R7, R5 ;  /* 0x0000000500077308 */ /* 0x000e240000001800 */
[----:B0-----:R-:W-:-:S08]  /*04f0*/  DFMA R8, -R4, R6, 1 ;  /* 0x3ff000000408742b */ /* 0x001fd00000000106 */
[----:B------:R-:W-:-:S08]  /*0500*/  DFMA R8, R8, R8, R8 ;  /* 0x000000080808722b */ /* 0x000fd00000000008 */
[----:B------:R-:W-:-:S08]  /*0510*/  DFMA R8, R6, R8, R6 ;  /* 0x000000080608722b */ /* 0x000fd00000000006 */
[----:B------:R-:W-:-:S08]  /*0520*/  DFMA R6, -R4, R8, 1 ;  /* 0x3ff000000406742b */ /* 0x000fd00000000108 */
[----:B------:R-:W-:-:S08]  /*0530*/  DFMA R6, R8, R6, R8 ;  /* 0x000000060806722b */ /* 0x000fd00000000008 */
[----:B------:R-:W-:Y:S01]  /*0540*/  DMUL R6, R6, 8.11296384146066816958e+31 ;  /* 0x4690000006067828 */ /* 0x000fe20000000000 */
[----:B------:R-:W-:Y:S10]  /*0550*/  BRA `(.L_x_4) ;  /* 0x0000000000087947 */ /* 0x000ff40003800000 */
.L_x_3:
[----:B------:R-:W-:Y:S01]  /*0560*/  LOP3.LUT R7, R5, 0x80000, RZ, 0xfc, !PT ;  /* 0x0008000005077812 */ /* 0x000fe200078efcff */
[----:B------:R-:W-:-:S07]  /*0570*/  IMAD.MOV.U32 R6, RZ, RZ, R4 ;  /* 0x000000ffff067224 */ /* 0x000fce00078e0004 */
.L_x_4:
[----:B------:R-:W-:Y:S05]  /*0580*/  BSYNC.RECONVERGENT B1 ;  /* 0x0000000000017941 */ /* 0x000fea0003800200 */
.L_x_2:
[----:B------:R-:W-:Y:S01]  /*0590*/  HFMA2 R3, -RZ, RZ, 0, 0 ;  /* 0x00000000ff037431 */ /* 0x000fe200000001ff */
[----:B------:R-:W-:Y:S01]  /*05a0*/  MOV R12, R6 ;  /* 0x00000006000c7202 */ /* 0x000fe20000000f00 */
[----:B------:R-:W-:Y:S02]  /*05b0*/  IMAD.MOV.U32 R13, RZ, RZ, R7 ;  /* 0x000000ffff0d7224 */ /* 0x000fe400078e0007 */
[----:B------:R-:W-:Y:S05]  /*05c0*/  RET.REL.NODEC R2 `(_Z13solve_poissonP7double2PdS1_i) ;  /* 0xfffffff8028c7950 */ /* 0x000fea0003c3ffff */
.L_x_6:
[----:B------:R-:W-:-:S00]  /*05d0*/  BRA `(.L_x_6) ;  /* 0xfffffffc00fc7947 */ /* 0x000fc0000383ffff */
[----:B------:R-:W-:-:S00]  /*05e0*/  NOP ;  /* 0x0000000000007918 */ /* 0x000fc00000000000 */
        /* <DEDUP_REMOVED lines=9> */
.L_x_9:


//--------------------- .text._Z19complex2real_scaledPdP7double2di --------------------------
	.section	.text._Z19complex2real_scaledPdP7double2di,"ax",@progbits
	.align	128
        .global         _Z19complex2real_scaledPdP7double2di
        .type           _Z19complex2real_scaledPdP7double2di,@function
        .size           _Z19complex2real_scaledPdP7double2di,(.L_x_11 - _Z19complex2real_scaledPdP7double2di)
        .other          _Z19complex2real_scaledPdP7double2di,@"STO_CUDA_ENTRY STV_DEFAULT"
_Z19complex2real_scaledPdP7double2di:
.text._Z19complex2real_scaledPdP7double2di:
[----:B------:R-:W-:Y:S01]  /*0000*/  LDC R1, c[0x0][0x37c] ;  /* 0x0000df00ff017b82 */ /* 0x000fe20000000800 */
[----:B------:R-:W0:Y:S07]  /*0010*/  S2R R3, SR_TID.X ;  /* 0x0000000000037919 */ /* 0x000e2e0000002100 */
[----:B------:R-:W0:Y:S01]  /*0020*/  LDC R0, c[0x0][0x360] ;  /* 0x0000d800ff007b82 */ /* 0x000e220000000800 */
[----:B------:R-:W1:Y:S01]  /*0030*/  LDCU UR6, c[0x0][0x398] ;  /* 0x00007300ff0677ac */ /* 0x000e620008000800 */
[----:B------:R-:W2:Y:S06]  /*0040*/  S2R R2, SR_TID.Y ;  /* 0x0000000000027919 */ /* 0x000eac0000002200 */
[----:B------:R-:W0:Y:S08]  /*0050*/  S2UR UR4, SR_CTAID.X ;  /* 0x00000000000479c3 */ /* 0x000e300000002500 */
        /* <DEDUP_REMOVED lines=8> */
[----:B------:R-:W1:Y:S01]  /*00e0*/  LDCU.64 UR4, c[0x0][0x358] ;  /* 0x00006b00ff0477ac */ /* 0x000e620008000a00 */
[----:B------:R-:W-:Y:S01]  /*00f0*/  IMAD R9, R5, UR6, R0 ;  /* 0x0000000605097c24 */ /* 0x000fe2000f8e0200 */
[----:B------:R-:W2:Y:S05]  /*0100*/  LDCU.64 UR8, c[0x0][0x390] ;  /* 0x00007200ff0877ac */ /* 0x000eaa0008000a00 */
[----:B------:R-:W3:Y:S01]  /*0110*/  LDC.64 R6, c[0x0][0x380] ;  /* 0x0000e000ff067b82 */ /* 0x000ee20000000a00 */
[----:B0-----:R-:W-:-:S06]  /*0120*/  IMAD.WIDE R2, R9, 0x10, R2 ;  /* 0x0000001009027825 */ /* 0x001fcc00078e0202 */
[----:B-1----:R-:W2:Y:S01]  /*0130*/  LDG.E.64 R2, desc[UR4][R2.64] ;  /* 0x0000000402027981 */ /* 0x002ea2000c1e1b00 */
[----:B---3--:R-:W-:Y:S01]  /*0140*/  IMAD.WIDE R6, R9, 0x8, R6 ;  /* 0x0000000809067825 */ /* 0x008fe200078e0206 */
[----:B--2---:R-:W-:-:S07]  /*0150*/  DMUL R4, R2, UR8 ;  /* 0x0000000802047c28 */ /* 0x004fce0008000000 */
[----:B------:R-:W-:Y:S01]  /*0160*/  STG.E.64 desc[UR4][R6.64], R4 ;  /* 0x0000000406007986 */ /* 0x000fe2000c101b04 */
[----:B------:R-:W-:Y:S05]  /*0170*/  EXIT ;  /* 0x000000000000794d */ /* 0x000fea0003800000 */
.L_x_7:
        /* <DEDUP_REMOVED lines=16> */
.L_x_11:


//--------------------- .text._Z12real2complexP7double2Pdi --------------------------
	.section	.text._Z12real2complexP7double2Pdi,"ax",@progbits
	.align	128
        .global         _Z12real2complexP7double2Pdi
        .type           _Z12real2complexP7double2Pdi,@function
        .size           _Z12real2complexP7double2Pdi,(.L_x_12 - _Z12real2complexP7double2Pdi)
        .other          _Z12real2complexP7double2Pdi,@"STO_CUDA_ENTRY STV_DEFAULT"
_Z12real2complexP7double2Pdi:
.text._Z12real2complexP7double2Pdi:
        /* <DEDUP_REMOVED lines=15> */
[----:B------:R-:W-:-:S06]  /*00f0*/  IMAD R11, R5, UR6, R0 ;  /* 0x00000006050b7c24 */ /* 0x000fcc000f8e0200 */
[----:B------:R-:W2:Y:S01]  /*0100*/  LDC.64 R8, c[0x0][0x380] ;  /* 0x0000e000ff087b82 */ /* 0x000ea20000000a00 */
[----:B0-----:R-:W-:-:S05]  /*0110*/  IMAD.WIDE R2, R11, 0x8, R2 ;  /* 0x000000080b027825 */ /* 0x001fca00078e0202 */
[----:B-1----:R-:W3:Y:S01]  /*0120*/  LDG.E.64 R4, desc[UR4][R2.64] ;  /* 0x0000000402047981 */ /* 0x002ee2000c1e1b00 */
[----:B------:R-:W-:Y:S01]  /*0130*/  CS2R R6, SRZ ;  /* 0x0000000000067805 */ /* 0x000fe2000001ff00 */
[----:B--2---:R-:W-:-:S05]  /*0140*/  IMAD.WIDE R8, R11, 0x10, R8 ;  /* 0x000000100b087825 */ /* 0x004fca00078e0208 */
[----:B---3--:R-:W-:Y:S01]  /*0150*/  STG.E.128 desc[UR4][R8.64], R4 ;  /* 0x0000000408007986 */ /* 0x008fe2000c101d04 */
[----:B------:R-:W-:Y:S05]  /*0160*/  EXIT ;  /* 0x000000000000794d */ /* 0x000fea0003800000 */
.L_x_8:
        /* <DEDUP_REMOVED lines=9> */
.L_x_12:


//--------------------- .nv.shared.reserved.0     --------------------------
	.section	.nv.shared.reserved.0,"aw",@nobits
	.weak		__nv_reservedSMEM_offset_0_alias
	.size		__nv_reservedSMEM_offset_0_alias, 0, 64
	.other		__nv_reservedSMEM_offset_0_alias,@"STO_CUDA_RESERVED_SHARED STV_DEFAULT"
__nv_reservedSMEM_offset_0_alias:
	.zero		0
	.zero		64


//--------------------- .nv.constant0._Z13solve_poissonP7double2PdS1_i --------------------------
	.section	.nv.constant0._Z13solve_poissonP7double2PdS1_i,"a",@progbits
	.sectionflags	@""
	.align	4
.nv.constant0._Z13solve_poissonP7double2PdS1_i:
	.zero		924


//--------------------- .nv.constant0._Z19complex2real_scaledPdP7double2di --------------------------
	.section	.nv.constant0._Z19complex2real_scaledPdP7double2di,"a",@progbits
	.sectionflags	@""
	.align	4
.nv.constant0._Z19complex2real_scaledPdP7double2di:
	.zero		924


//--------------------- .nv.constant0._Z12real2complexP7double2Pdi --------------------------
	.section	.nv.constant0._Z12real2complexP7double2Pdi,"a",@progbits
	.sectionflags	@""
	.align	4
.nv.constant0._Z12real2complexP7double2Pdi:
	.zero		916


//--------------------- SYMBOLS --------------------------

	.type		.nv.reservedSmem.offset0,@object
	.size		.nv.reservedSmem.offset0,0x4
